	.headerflags	@"EF_CUDA_TEXMODE_UNIFIED EF_CUDA_64BIT_ADDRESS EF_CUDA_ACCELERATORS EF_CUDA_SM90 EF_CUDA_VIRTUAL_SM(EF_CUDA_SM90)"
	.elftype	@"ET_EXEC"


//--------------------- .nv.info                  --------------------------
	.section	.nv.info,"",@"SHT_CUDA_INFO"
	.align	4


	//----- nvinfo : EIATTR_REGCOUNT
	.align		4
        /*0000*/ 	.byte	0x04, 0x2f
        /*0002*/ 	.short	(.L_1 - .L_0)
	.align		4
.L_0:
        /*0004*/ 	.word	index@(triton_poi_fused_avg_pool2d_67)
        /*0008*/ 	.word	0x0000001d


	//----- nvinfo : EIATTR_MIN_STACK_SIZE
	.align		4
.L_1:
        /*000c*/ 	.byte	0x04, 0x12
        /*000e*/ 	.short	(.L_3 - .L_2)
	.align		4
.L_2:
        /*0010*/ 	.word	index@(triton_poi_fused_avg_pool2d_67)
        /*0014*/ 	.word	0x00000000


	//----- nvinfo : EIATTR_FRAME_SIZE
	.align		4
.L_3:
        /*0018*/ 	.byte	0x04, 0x11
        /*001a*/ 	.short	(.L_5 - .L_4)
	.align		4
.L_4:
        /*001c*/ 	.word	index@(triton_poi_fused_avg_pool2d_67)
        /*0020*/ 	.word	0x00000000


	//----- nvinfo : EIATTR_MIN_STACK_SIZE
	.align		4
.L_5:
        /*0024*/ 	.byte	0x04, 0x12
        /*0026*/ 	.short	(.L_7 - .L_6)
	.align		4
.L_6:
        /*0028*/ 	.word	index@(triton_poi_fused_avg_pool2d_67)
        /*002c*/ 	.word	0x00000000
.L_7:


//--------------------- .nv.info.triton_poi_fused_avg_pool2d_67 --------------------------
	.section	.nv.info.triton_poi_fused_avg_pool2d_67,"",@"SHT_CUDA_INFO"
	.sectionflags	@""
	.align	4


	//----- nvinfo : EIATTR_CUDA_API_VERSION
	.align		4
        /*0000*/ 	.byte	0x04, 0x37
        /*0002*/ 	.short	(.L_9 - .L_8)
.L_8:
        /*0004*/ 	.word	0x0000007c


	//----- nvinfo : EIATTR_KPARAM_INFO
	.align		4
.L_9:
        /*0008*/ 	.byte	0x04, 0x17
        /*000a*/ 	.short	(.L_11 - .L_10)
.L_10:
        /*000c*/ 	.word	0x00000000
        /*0010*/ 	.short	0x0003
        /*0012*/ 	.short	0x0014
        /*0014*/ 	.byte	0x00, 0xf0, 0x11, 0x00


	//----- nvinfo : EIATTR_KPARAM_INFO
	.align		4
.L_11:
        /*0018*/ 	.byte	0x04, 0x17
        /*001a*/ 	.short	(.L_13 - .L_12)
.L_12:
        /*001c*/ 	.word	0x00000000
        /*0020*/ 	.short	0x0002
        /*0022*/ 	.short	0x0010
        /*0024*/ 	.byte	0x00, 0xf0, 0x11, 0x00


	//----- nvinfo : EIATTR_KPARAM_INFO
	.align		4
.L_13:
        /*0028*/ 	.byte	0x04, 0x17
        /*002a*/ 	.short	(.L_15 - .L_14)
.L_14:
        /*002c*/ 	.word	0x00000000
        /*0030*/ 	.short	0x0001
        /*0032*/ 	.short	0x0008
        /*0034*/ 	.byte	0x00, 0xf4, 0x21, 0x00


	//----- nvinfo : EIATTR_KPARAM_INFO
	.align		4
.L_15:
        /*0038*/ 	.byte	0x04, 0x17
        /*003a*/ 	.short	(.L_17 - .L_16)
.L_16:
        /*003c*/ 	.word	0x00000000
        /*0040*/ 	.short	0x0000
        /*0042*/ 	.short	0x0000
        /*0044*/ 	.byte	0x00, 0xf4, 0x21, 0x00


	//----- nvinfo : EIATTR_SPARSE_MMA_MASK
	.align		4
.L_17:
        /*0048*/ 	.byte	0x03, 0x50
        /*004a*/ 	.short	0x0000


	//----- nvinfo : EIATTR_MAXREG_COUNT
	.align		4
        /*004c*/ 	.byte	0x03, 0x1b
        /*004e*/ 	.short	0x00ff


	//----- nvinfo : EIATTR_EXIT_INSTR_OFFSETS
	.align		4
        /*0050*/ 	.byte	0x04, 0x1c
        /*0052*/ 	.short	(.L_19 - .L_18)


	//   ....[0]....
.L_18:
        /*0054*/ 	.word	0x00000720


	//   ....[1]....
        /*0058*/ 	.word	0x00000770


	//----- nvinfo : EIATTR_REQNTID
	.align		4
.L_19:
        /*005c*/ 	.byte	0x04, 0x10
        /*005e*/ 	.short	(.L_21 - .L_20)
.L_20:
        /*0060*/ 	.word	0x00000080
        /*0064*/ 	.word	0x00000001
        /*0068*/ 	.word	0x00000001


	//----- nvinfo : EIATTR_CBANK_PARAM_SIZE
	.align		4
.L_21:
        /*006c*/ 	.byte	0x03, 0x19
        /*006e*/ 	.short	0x0018


	//----- nvinfo : EIATTR_PARAM_CBANK
	.align		4
        /*0070*/ 	.byte	0x04, 0x0a
        /*0072*/ 	.short	(.L_23 - .L_22)
	.align		4
.L_22:
        /*0074*/ 	.word	index@(.nv.constant0.triton_poi_fused_avg_pool2d_67)
        /*0078*/ 	.short	0x0210
        /*007a*/ 	.short	0x0018


	//----- nvinfo : EIATTR_SW_WAR
	.align		4
.L_23:
        /*007c*/ 	.byte	0x04, 0x36
        /*007e*/ 	.short	(.L_25 - .L_24)
.L_24:
        /*0080*/ 	.word	0x00000008
.L_25:


//--------------------- .nv.callgraph             --------------------------
	.section	.nv.callgraph,"",@"SHT_CUDA_CALLGRAPH"
	.align	4
	.sectionentsize	8
	.align		4
        /*0000*/ 	.word	0x00000000
	.align		4
        /*0004*/ 	.word	0xffffffff
	.align		4
        /*0008*/ 	.word	0x00000000
	.align		4
        /*000c*/ 	.word	0xfffffffe
	.align		4
        /*0010*/ 	.word	0x00000000
	.align		4
        /*0014*/ 	.word	0xfffffffd
	.align		4
        /*0018*/ 	.word	0x00000000
	.align		4
        /*001c*/ 	.word	0xfffffffc


//--------------------- .text.triton_poi_fused_avg_pool2d_67 --------------------------
	.section	.text.triton_poi_fused_avg_pool2d_67,"ax",@progbits
	.sectionflags	@"SHF_BARRIERS=1"
	.align	128
        .global         triton_poi_fused_avg_pool2d_67
        .type           triton_poi_fused_avg_pool2d_67,@function
        .size           triton_poi_fused_avg_pool2d_67,(.L_x_1 - triton_poi_fused_avg_pool2d_67)
        .other          triton_poi_fused_avg_pool2d_67,@"STO_CUDA_ENTRY STV_DEFAULT"
triton_poi_fused_avg_pool2d_67:
.text.triton_poi_fused_avg_pool2d_67:
[----:B------:R-:W0:Y:S01]  /*0000*/  LDC R1, c[0x0][0x28] ;  /* 0x00000a00ff017b82 */ /* 0x000e220000000800 */
[----:B------:R-:W1:Y:S07]  /*0010*/  S2R R0, SR_CTAID.X ;  /* 0x0000000000007919 */ /* 0x000e6e0000002500 */
[----:B------:R-:W2:Y:S01]  /*0020*/  LDC.64 R16, c[0x0][0x210] ;  /* 0x00008400ff107b82 */ /* 0x000ea20000000a00 */
[----:B------:R-:W-:Y:S01]  /*0030*/  IMAD.MOV.U32 R18, RZ, RZ, RZ ;  /* 0x000000ffff127224 */ /* 0x000fe200078e00ff */
[----:B------:R-:W-:Y:S01]  /*0040*/  ULDC.64 UR6, c[0x0][0x208] ;  /* 0x0000820000067ab9 */ /* 0x000fe20000000a00 */
[----:B------:R-:W3:Y:S01]  /*0050*/  S2R R15, SR_TID.X ;  /* 0x00000000000f7919 */ /* 0x000ee20000002100 */
[----:B------:R-:W4:Y:S01]  /*0060*/  S2R R14, SR_CTAID.Y ;  /* 0x00000000000e7919 */ /* 0x000f220000002600 */
[----:B-1----:R-:W-:Y:S01]  /*0070*/  IMAD.SHL.U32 R0, R0, 0x4, RZ ;  /* 0x0000000400007824 */ /* 0x002fe200078e00ff */
[----:B---3--:R-:W-:-:S04]  /*0080*/  SHF.R.U32.HI R19, RZ, 0x2, R15 ;  /* 0x00000002ff137819 */ /* 0x008fc8000001160f */
[----:B------:R-:W-:Y:S02]  /*0090*/  LOP3.LUT R3, R0, 0x3, R15, 0xf8, !PT ;  /* 0x0000000300037812 */ /* 0x000fe400078ef80f */
[----:B------:R-:W-:Y:S02]  /*00a0*/  LOP3.LUT R2, R15, 0x40, RZ, 0xc0, !PT ;  /* 0x000000400f027812 */ /* 0x000fe400078ec0ff */
[----:B------:R-:W-:Y:S02]  /*00b0*/  LEA.HI R4, R3, R3, RZ, 0x1 ;  /* 0x0000000303047211 */ /* 0x000fe400078f08ff */
[----:B------:R-:W-:Y:S02]  /*00c0*/  SGXT.U32 R19, R19, 0x4 ;  /* 0x000000041313781a */ /* 0x000fe40000000000 */
[----:B------:R-:W-:Y:S02]  /*00d0*/  LOP3.LUT R6, R4, 0x7ffffffe, RZ, 0xc0, !PT ;  /* 0x7ffffffe04067812 */ /* 0x000fe400078ec0ff */
[----:B------:R-:W-:-:S02]  /*00e0*/  SHF.R.S32.HI R4, RZ, 0x1, R4 ;  /* 0x00000001ff047819 */ /* 0x000fc40000011404 */
[----:B------:R-:W-:Y:S01]  /*00f0*/  SHF.R.U32.HI R2, RZ, 0x2, R2 ;  /* 0x00000002ff027819 */ /* 0x000fe20000011602 */
[C---:B------:R-:W-:Y:S01]  /*0100*/  IMAD.IADD R5, R3.reuse, 0x1, -R6 ;  /* 0x0000000103057824 */ /* 0x040fe200078e0a06 */
[----:B------:R-:W-:Y:S02]  /*0110*/  ISETP.GE.AND P0, PT, R3, 0x4, PT ;  /* 0x000000040300780c */ /* 0x000fe40003f06270 */
[----:B------:R-:W-:Y:S01]  /*0120*/  LOP3.LUT R19, R19, R2, RZ, 0xfc, !PT ;  /* 0x0000000213137212 */ /* 0x000fe200078efcff */
[----:B------:R-:W-:Y:S02]  /*0130*/  IMAD R5, R4, 0x5, R5 ;  /* 0x0000000504057824 */ /* 0x000fe400078e0205 */
[----:B----4-:R-:W-:-:S03]  /*0140*/  IMAD.SHL.U32 R4, R14, 0x100, RZ ;  /* 0x000001000e047824 */ /* 0x010fc600078e00ff */
[----:B------:R-:W-:Y:S02]  /*0150*/  LEA R3, R5, 0x6, 0x1 ;  /* 0x0000000605037811 */ /* 0x000fe400078e08ff */
[----:B------:R-:W-:Y:S02]  /*0160*/  LOP3.LUT R2, R4, R19, RZ, 0xfc, !PT ;  /* 0x0000001304027212 */ /* 0x000fe400078efcff */
[----:B------:R-:W-:Y:S02]  /*0170*/  LOP3.LUT R6, R4, 0x20, R19, 0xfe, !PT ;  /* 0x0000002004067812 */ /* 0x000fe400078efe13 */
[C---:B------:R-:W-:Y:S01]  /*0180*/  ISETP.LT.AND P1, PT, R2.reuse, 0x840, !P0 ;  /* 0x000008400200780c */ /* 0x040fe20004721270 */
[----:B------:R-:W-:Y:S01]  /*0190*/  IMAD R5, R2, 0x19, R3 ;  /* 0x0000001902057824 */ /* 0x000fe200078e0203 */
[----:B------:R-:W-:Y:S02]  /*01a0*/  ISETP.LT.AND P2, PT, R6, 0x840, !P0 ;  /* 0x000008400600780c */ /* 0x000fe40004741270 */
[----:B------:R-:W-:Y:S01]  /*01b0*/  LOP3.LUT R2, R4, 0x40, R19, 0xfe, !PT ;  /* 0x0000004004027812 */ /* 0x000fe200078efe13 */
[----:B------:R-:W-:Y:S01]  /*01c0*/  VIADD R3, R5, 0x320 ;  /* 0x0000032005037836 */ /* 0x000fe20000000000 */
[----:B------:R-:W-:-:S02]  /*01d0*/  LOP3.LUT R7, R4, 0x80, R19, 0xfe, !PT ;  /* 0x0000008004077812 */ /* 0x000fc400078efe13 */
[----:B------:R-:W-:Y:S01]  /*01e0*/  ISETP.LT.AND P6, PT, R2, 0x840, !P0 ;  /* 0x000008400200780c */ /* 0x000fe200047c1270 */
[----:B--2---:R-:W-:Y:S01]  /*01f0*/  IMAD.WIDE R2, R3, 0x4, R16 ;  /* 0x0000000403027825 */ /* 0x004fe200078e0210 */
[----:B------:R-:W-:Y:S02]  /*0200*/  LOP3.LUT R6, R4, 0x60, R19, 0xfe, !PT ;  /* 0x0000006004067812 */ /* 0x000fe400078efe13 */
[----:B------:R-:W-:Y:S02]  /*0210*/  ISETP.LT.AND P4, PT, R7, 0x840, !P0 ;  /* 0x000008400700780c */ /* 0x000fe40004781270 */
[----:B------:R-:W-:Y:S01]  /*0220*/  LOP3.LUT R7, R4, 0xc0, R19, 0xfe, !PT ;  /* 0x000000c004077812 */ /* 0x000fe200078efe13 */
[----:B------:R1:W2:Y:S01]  /*0230*/  @P2 LDG.E.EL R18, desc[UR6][R2.64] ;  /* 0x0000000602122981 */ /* 0x0002a2000c2e1900 */
[----:B------:R-:W-:Y:S02]  /*0240*/  ISETP.LT.AND P5, PT, R6, 0x840, !P0 ;  /* 0x000008400600780c */ /* 0x000fe400047a1270 */
[----:B------:R-:W-:-:S02]  /*0250*/  LOP3.LUT R6, R4, 0xa0, R19, 0xfe, !PT ;  /* 0x000000a004067812 */ /* 0x000fc400078efe13 */
[----:B------:R-:W-:Y:S02]  /*0260*/  LOP3.LUT R4, R4, 0xe0, R19, 0xfe, !PT ;  /* 0x000000e004047812 */ /* 0x000fe400078efe13 */
[----:B------:R-:W-:Y:S01]  /*0270*/  ISETP.LT.AND P2, PT, R7, 0x840, !P0 ;  /* 0x000008400700780c */ /* 0x000fe20004741270 */
[C---:B------:R-:W-:Y:S01]  /*0280*/  VIADD R7, R5.reuse, 0x640 ;  /* 0x0000064005077836 */ /* 0x040fe20000000000 */
[----:B------:R-:W-:Y:S01]  /*0290*/  ISETP.LT.AND P3, PT, R6, 0x840, !P0 ;  /* 0x000008400600780c */ /* 0x000fe20004761270 */
[C---:B------:R-:W-:Y:S01]  /*02a0*/  VIADD R9, R5.reuse, 0x960 ;  /* 0x0000096005097836 */ /* 0x040fe20000000000 */
[----:B------:R-:W-:Y:S01]  /*02b0*/  ISETP.LT.AND P0, PT, R4, 0x840, !P0 ;  /* 0x000008400400780c */ /* 0x000fe20004701270 */
[C---:B------:R-:W-:Y:S02]  /*02c0*/  VIADD R11, R5.reuse, 0xc80 ;  /* 0x00000c80050b7836 */ /* 0x040fe40000000000 */
[C---:B------:R-:W-:Y:S02]  /*02d0*/  VIADD R13, R5.reuse, 0xfa0 ;  /* 0x00000fa0050d7836 */ /* 0x040fe40000000000 */
[----:B------:R-:W-:-:S02]  /*02e0*/  VIADD R23, R5, 0x12c0 ;  /* 0x000012c005177836 */ /* 0x000fc40000000000 */
[C---:B------:R-:W-:Y:S02]  /*02f0*/  VIADD R25, R5.reuse, 0x15e0 ;  /* 0x000015e005197836 */ /* 0x040fe40000000000 */
[----:B-1----:R-:W-:-:S04]  /*0300*/  IMAD.WIDE R2, R5, 0x4, R16 ;  /* 0x0000000405027825 */ /* 0x002fc800078e0210 */
[----:B------:R-:W-:-:S04]  /*0310*/  IMAD.WIDE R4, R7, 0x4, R16 ;  /* 0x0000000407047825 */ /* 0x000fc800078e0210 */
[----:B------:R-:W-:-:S04]  /*0320*/  IMAD.WIDE R6, R9, 0x4, R16 ;  /* 0x0000000409067825 */ /* 0x000fc800078e0210 */
[----:B------:R-:W-:Y:S01]  /*0330*/  IMAD.WIDE R8, R11, 0x4, R16 ;  /* 0x000000040b087825 */ /* 0x000fe200078e0210 */
[----:B------:R-:W-:-:S03]  /*0340*/  CS2R R20, SRZ ;  /* 0x0000000000147805 */ /* 0x000fc6000001ff00 */
[----:B------:R-:W-:-:S03]  /*0350*/  IMAD.WIDE R10, R13, 0x4, R16 ;  /* 0x000000040d0a7825 */ /* 0x000fc600078e0210 */
[----:B------:R1:W3:Y:S01]  /*0360*/  @P6 LDG.E.EL R20, desc[UR6][R4.64] ;  /* 0x0000000604146981 */ /* 0x0002e2000c2e1900 */
[--C-:B------:R-:W-:Y:S01]  /*0370*/  IMAD.WIDE R12, R23, 0x4, R16.reuse ;  /* 0x00000004170c7825 */ /* 0x100fe200078e0210 */
[----:B------:R-:W-:Y:S02]  /*0380*/  CS2R R22, SRZ ;  /* 0x0000000000167805 */ /* 0x000fe4000001ff00 */
[----:B------:R-:W4:Y:S01]  /*0390*/  @P5 LDG.E.EL R21, desc[UR6][R6.64] ;  /* 0x0000000606155981 */ /* 0x000f22000c2e1900 */
[----:B------:R-:W-:Y:S01]  /*03a0*/  IMAD.WIDE R16, R25, 0x4, R16 ;  /* 0x0000000419107825 */ /* 0x000fe200078e0210 */
[----:B------:R-:W-:Y:S02]  /*03b0*/  CS2R R24, SRZ ;  /* 0x0000000000187805 */ /* 0x000fe4000001ff00 */
[----:B------:R-:W5:Y:S01]  /*03c0*/  @P4 LDG.E.EL R22, desc[UR6][R8.64] ;  /* 0x0000000608164981 */ /* 0x000f62000c2e1900 */
[----:B------:R-:W-:-:S03]  /*03d0*/  IMAD.MOV.U32 R26, RZ, RZ, RZ ;  /* 0x000000ffff1a7224 */ /* 0x000fc600078e00ff */
[----:B------:R-:W5:Y:S04]  /*03e0*/  @P3 LDG.E.EL R23, desc[UR6][R10.64] ;  /* 0x000000060a173981 */ /* 0x000f68000c2e1900 */
[----:B------:R-:W5:Y:S04]  /*03f0*/  @P2 LDG.E.EL R24, desc[UR6][R12.64] ;  /* 0x000000060c182981 */ /* 0x000f68000c2e1900 */
[----:B------:R1:W5:Y:S04]  /*0400*/  @P1 LDG.E.EL R25, desc[UR6][R2.64] ;  /* 0x0000000602191981 */ /* 0x000368000c2e1900 */
[----:B------:R-:W5:Y:S01]  /*0410*/  @P0 LDG.E.EL R26, desc[UR6][R16.64] ;  /* 0x00000006101a0981 */ /* 0x000f62000c2e1900 */
[----:B-1----:R-:W1:Y:S01]  /*0420*/  S2R R5, SR_TID.X ;  /* 0x0000000000057919 */ /* 0x002e620000002100 */
[----:B------:R-:W1:Y:S01]  /*0430*/  S2UR UR5, SR_CgaCtaId ;  /* 0x00000000000579c3 */ /* 0x000e620000008800 */
[----:B------:R-:W-:-:S02]  /*0440*/  UMOV UR4, 0x400 ;  /* 0x0000040000047882 */ /* 0x000fc40000000000 */
[----:B01----:R-:W-:Y:S01]  /*0450*/  UPRMT UR4, UR5, 0x654, UR4 ;  /* 0x0000065405047896 */ /* 0x003fe20008000004 */
[----:B------:R-:W-:-:S05]  /*0460*/  IMAD.SHL.U32 R4, R5, 0x100, RZ ;  /* 0x0000010005047824 */ /* 0x000fca00078e00ff */
[----:B------:R-:W-:-:S04]  /*0470*/  LOP3.LUT R4, R4, 0x300, RZ, 0xc0, !PT ;  /* 0x0000030004047812 */ /* 0x000fc800078ec0ff */
[----:B------:R-:W-:Y:S02]  /*0480*/  LOP3.LUT R19, R19, R4, RZ, 0xfc, !PT ;  /* 0x0000000413137212 */ /* 0x000fe400078efcff */
[----:B------:R-:W-:-:S05]  /*0490*/  LEA.HI R4, R4, UR4, RZ, 0x1c ;  /* 0x0000000404047c11 */ /* 0x000fca000f8fe0ff */
[----:B------:R-:W-:Y:S01]  /*04a0*/  IMAD R19, R19, 0x4, R4 ;  /* 0x0000000413137824 */ /* 0x000fe200078e0204 */
[----:B------:R-:W-:Y:S01]  /*04b0*/  SHF.R.U32.HI R3, RZ, 0x2, R5 ;  /* 0x00000002ff037819 */ /* 0x000fe20000011605 */
[----:B------:R-:W-:-:S03]  /*04c0*/  IMAD.SHL.U32 R2, R15, 0x4, RZ ;  /* 0x000000040f027824 */ /* 0x000fc600078e00ff */
[----:B------:R-:W-:Y:S02]  /*04d0*/  LOP3.LUT R3, R3, 0x10, RZ, 0xc0, !PT ;  /* 0x0000001003037812 */ /* 0x000fe400078ec0ff */
[----:B------:R-:W-:-:S03]  /*04e0*/  LOP3.LUT R8, R2, 0x1fc, RZ, 0xc0, !PT ;  /* 0x000001fc02087812 */ /* 0x000fc600078ec0ff */
[----:B------:R-:W-:-:S04]  /*04f0*/  VIADD R3, R3, UR4 ;  /* 0x0000000403037c36 */ /* 0x000fc80008000000 */
[----:B------:R-:W-:Y:S01]  /*0500*/  IMAD R4, R8, 0x4, R3 ;  /* 0x0000000408047824 */ /* 0x000fe200078e0203 */
[----:B------:R-:W-:-:S04]  /*0510*/  LOP3.LUT R3, R2, 0xfc, RZ, 0xc0, !PT ;  /* 0x000000fc02037812 */ /* 0x000fc800078ec0ff */
[----:B------:R-:W-:Y:S02]  /*0520*/  PRMT R14, R3, 0x6540, R14 ;  /* 0x00006540030e7816 */ /* 0x000fe4000000000e */
[----:B------:R-:W-:Y:S01]  /*0530*/  SHF.R.U32.HI R15, RZ, 0x6, R15 ;  /* 0x00000006ff0f7819 */ /* 0x000fe2000001160f */
[----:B------:R-:W0:Y:S02]  /*0540*/  LDC.64 R2, c[0x0][0x218] ;  /* 0x00008600ff027b82 */ /* 0x000e240000000a00 */
[----:B------:R-:W-:-:S05]  /*0550*/  IMAD.HI R9, R14, 0x3e0f83e1, RZ ;  /* 0x3e0f83e10e097827 */ /* 0x000fca00078e02ff */
[----:B------:R-:W-:-:S04]  /*0560*/  SHF.R.U32.HI R10, RZ, 0x1f, R9 ;  /* 0x0000001fff0a7819 */ /* 0x000fc80000011609 */
[----:B------:R-:W-:Y:S02]  /*0570*/  LEA.HI.SX32 R11, R9, R10, 0x19 ;  /* 0x0000000a090b7211 */ /* 0x000fe400078fcaff */
[----:B------:R-:W-:-:S04]  /*0580*/  SGXT.U32 R9, R15, 0x1 ;  /* 0x000000010f09781a */ /* 0x000fc80000000000 */
[----:B------:R-:W-:Y:S01]  /*0590*/  LOP3.LUT R9, R0, R9, RZ, 0xfc, !PT ;  /* 0x0000000900097212 */ /* 0x000fe200078efcff */
[C---:B------:R-:W-:Y:S01]  /*05a0*/  IMAD R0, R11.reuse, -0x210, R14 ;  /* 0xfffffdf00b007824 */ /* 0x040fe200078e020e */
[----:B------:R-:W-:Y:S02]  /*05b0*/  LOP3.LUT R10, R8, 0x200, RZ, 0xfc, !PT ;  /* 0x00000200080a7812 */ /* 0x000fe400078efcff */
[----:B------:R-:W-:Y:S01]  /*05c0*/  ISETP.GE.AND P0, PT, R14, 0x840, PT ;  /* 0x000008400e00780c */ /* 0x000fe20003f06270 */
[----:B------:R-:W-:Y:S01]  /*05d0*/  IMAD R0, R11, 0x840, R0 ;  /* 0x000008400b007824 */ /* 0x000fe200078e0200 */
[C---:B------:R-:W-:Y:S02]  /*05e0*/  LOP3.LUT R11, R9.reuse, 0x2, RZ, 0xfc, !PT ;  /* 0x00000002090b7812 */ /* 0x040fe400078efcff */
[----:B------:R-:W-:Y:S02]  /*05f0*/  SHF.R.U32.HI R10, RZ, 0x4, R10 ;  /* 0x00000004ff0a7819 */ /* 0x000fe4000001160a */
[----:B------:R-:W-:-:S02]  /*0600*/  ISETP.LT.AND P1, PT, R9, 0x4, !P0 ;  /* 0x000000040900780c */ /* 0x000fc40004721270 */
[----:B------:R-:W-:Y:S02]  /*0610*/  ISETP.LT.AND P0, PT, R11, 0x4, !P0 ;  /* 0x000000040b00780c */ /* 0x000fe40004701270 */
[----:B------:R-:W-:Y:S01]  /*0620*/  LOP3.LUT R10, R10, 0x30, RZ, 0xc0, !PT ;  /* 0x000000300a0a7812 */ /* 0x000fe200078ec0ff */
[----:B------:R-:W-:-:S04]  /*0630*/  IMAD R9, R9, 0x210, R0 ;  /* 0x0000021009097824 */ /* 0x000fc800078e0200 */
[----:B------:R-:W-:Y:S02]  /*0640*/  VIADD R13, R10, UR4 ;  /* 0x000000040a0d7c36 */ /* 0x000fe40008000000 */
[----:B0-----:R-:W-:-:S04]  /*0650*/  IMAD.WIDE R10, R9, 0x4, R2 ;  /* 0x00000004090a7825 */ /* 0x001fc800078e0202 */
[----:B------:R-:W-:Y:S01]  /*0660*/  IMAD R13, R8, 0x4, R13 ;  /* 0x00000004080d7824 */ /* 0x000fe200078e020d */
[----:B--2---:R-:W-:Y:S04]  /*0670*/  STS [R19+0x80], R18 ;  /* 0x0000801213007388 */ /* 0x004fe80000000800 */
[----:B---3--:R-:W-:Y:S04]  /*0680*/  STS [R19+0x100], R20 ;  /* 0x0001001413007388 */ /* 0x008fe80000000800 */
[----:B----4-:R-:W-:Y:S04]  /*0690*/  STS [R19+0x180], R21 ;  /* 0x0001801513007388 */ /* 0x010fe80000000800 */
[----:B-----5:R-:W-:Y:S04]  /*06a0*/  STS [R19+0x200], R22 ;  /* 0x0002001613007388 */ /* 0x020fe80000000800 */
[----:B------:R-:W-:Y:S04]  /*06b0*/  STS [R19+0x280], R23 ;  /* 0x0002801713007388 */ /* 0x000fe80000000800 */
[----:B------:R-:W-:Y:S04]  /*06c0*/  STS [R19+0x300], R24 ;  /* 0x0003001813007388 */ /* 0x000fe80000000800 */
[----:B------:R-:W-:Y:S04]  /*06d0*/  STS [R19], R25 ;  /* 0x0000001913007388 */ /* 0x000fe80000000800 */
[----:B------:R-:W-:Y:S01]  /*06e0*/  STS [R19+0x380], R26 ;  /* 0x0003801a13007388 */ /* 0x000fe20000000800 */
[----:B------:R-:W-:Y:S06]  /*06f0*/  BAR.SYNC.DEFER_BLOCKING 0x0 ;  /* 0x0000000000007b1d */ /* 0x000fec0000010000 */
[----:B------:R-:W0:Y:S04]  /*0700*/  LDS.128 R4, [R4] ;  /* 0x0000000004047984 */ /* 0x000e280000000c00 */
[----:B0-----:R0:W-:Y:S02]  /*0710*/  @P1 STG.E.128 desc[UR6][R10.64], R4 ;  /* 0x000000040a001986 */ /* 0x0011e4000c101d06 */
[----:B0-----:R-:W-:Y:S05]  /*0720*/  @!P0 EXIT ;  /* 0x000000000000894d */ /* 0x001fea0003800000 */
[----:B------:R-:W0:Y:S01]  /*0730*/  LDS.128 R12, [R13+0x800] ;  /* 0x000800000d0c7984 */ /* 0x000e220000000c00 */
[----:B------:R-:W-:-:S04]  /*0740*/  VIADD R9, R9, 0x420 ;  /* 0x0000042009097836 */ /* 0x000fc80000000000 */
[----:B------:R-:W-:-:S05]  /*0750*/  IMAD.WIDE R2, R9, 0x4, R2 ;  /* 0x0000000409027825 */ /* 0x000fca00078e0202 */
[----:B0-----:R-:W-:Y:S01]  /*0760*/  STG.E.128 desc[UR6][R2.64], R12 ;  /* 0x0000000c02007986 */ /* 0x001fe2000c101d06 */
[----:B------:R-:W-:Y:S05]  /*0770*/  EXIT ;  /* 0x000000000000794d */ /* 0x000fea0003800000 */
.L_x_0:
[----:B------:R-:W-:-:S00]  /*0780*/  BRA `(.L_x_0) ;  /* 0xfffffffc00fc7947 */ /* 0x000fc0000383ffff */
[----:B------:R-:W-:-:S00]  /*0790*/  NOP ;  /* 0x0000000000007918 */ /* 0x000fc00000000000 */
        /* <DEDUP_REMOVED lines=14> */
.L_x_1:


//--------------------- .nv.shared.triton_poi_fused_avg_pool2d_67 --------------------------
	.section	.nv.shared.triton_poi_fused_avg_pool2d_67,"aw",@nobits
	.sectionflags	@""
	.align	16
	.zero		1024


//--------------------- .nv.constant0.triton_poi_fused_avg_pool2d_67 --------------------------
	.section	.nv.constant0.triton_poi_fused_avg_pool2d_67,"a",@progbits
	.sectionflags	@""
	.align	4
.nv.constant0.triton_poi_fused_avg_pool2d_67:
	.zero		552
